//
// Generated by NVIDIA NVVM Compiler
//
// Compiler Build ID: CL-36424714
// Cuda compilation tools, release 13.0, V13.0.88
// Based on NVVM 20.0.0
//

.version 9.0
.target sm_100
.address_size 64

	// .globl	_Z3addPdPKdS1_

.visible .entry _Z3addPdPKdS1_(
	.param .u64 .ptr .align 1 _Z3addPdPKdS1__param_0,
	.param .u64 .ptr .align 1 _Z3addPdPKdS1__param_1,
	.param .u64 .ptr .align 1 _Z3addPdPKdS1__param_2
)
{
	.reg .b32 	%r<5>;
	.reg .b64 	%rd<11>;
	.reg .b64 	%fd<4>;

	ld.param.u64 	%rd1, [_Z3addPdPKdS1__param_0];
	ld.param.u64 	%rd2, [_Z3addPdPKdS1__param_1];
	ld.param.u64 	%rd3, [_Z3addPdPKdS1__param_2];
	cvta.to.global.u64 	%rd4, %rd1;
	cvta.to.global.u64 	%rd5, %rd3;
	cvta.to.global.u64 	%rd6, %rd2;
	mov.u32 	%r1, %ctaid.x;
	mov.u32 	%r2, %ntid.x;
	mov.u32 	%r3, %tid.x;
	mad.lo.s32 	%r4, %r1, %r2, %r3;
	mul.wide.s32 	%rd7, %r4, 8;
	add.s64 	%rd8, %rd6, %rd7;
	ld.global.f64 	%fd1, [%rd8];
	add.s64 	%rd9, %rd5, %rd7;
	ld.global.f64 	%fd2, [%rd9];
	add.f64 	%fd3, %fd1, %fd2;
	add.s64 	%rd10, %rd4, %rd7;
	st.global.f64 	[%rd10], %fd3;
	ret;

}


// ===== COMPILED SASS (sm_100) =====

	.target	sm_100

	.elftype	@"ET_EXEC"


//--------------------- .note.nv.tkinfo           --------------------------
	.section	.note.nv.tkinfo,"",@"SHT_NOTE"
	.sectionflags	@"SHF_NOTE_NV_TKINFO"
	.tkinfo
        /*0018*/ 	.word	0x00000002
        /*0030*/ 	.string	""
        /*0030*/ 	.string	"ptxas"
        /*0030*/ 	.string	"Cuda compilation tools, release 13.0, V13.0.88"
        /*0030*/ 	.string	"Build cuda_13.0.r13.0/compiler.36424714_0"
        /*0030*/ 	.string	"-arch sm_100 -m 64 "



//--------------------- .note.nv.cuinfo           --------------------------
	.section	.note.nv.cuinfo,"",@"SHT_NOTE"
	.sectionflags	@"SHF_NOTE_NV_CUINFO"
        /*0018*/ 	.short	0x0002
        /*001a*/ 	.short	0x0064
        /*001c*/ 	.short	0x0082
	.zero		2


//--------------------- .nv.info                  --------------------------
	.section	.nv.info,"",@"SHT_CUDA_INFO"
	.align	4


	//----- nvinfo : EIATTR_REGCOUNT
	.align		4
        /*0000*/ 	.byte	0x04, 0x2f
        /*0002*/ 	.short	(.L_1 - .L_0)
	.align		4
.L_0:
        /*0004*/ 	.word	index@(_Z3addPdPKdS1_)
        /*0008*/ 	.word	0x0000000e


	//----- nvinfo : EIATTR_FRAME_SIZE
	.align		4
.L_1:
        /*000c*/ 	.byte	0x04, 0x11
        /*000e*/ 	.short	(.L_3 - .L_2)
	.align		4
.L_2:
        /*0010*/ 	.word	index@(_Z3addPdPKdS1_)
        /*0014*/ 	.word	0x00000000


	//----- nvinfo : EIATTR_MIN_STACK_SIZE
	.align		4
.L_3:
        /*0018*/ 	.byte	0x04, 0x12
        /*001a*/ 	.short	(.L_5 - .L_4)
	.align		4
.L_4:
        /*001c*/ 	.word	index@(_Z3addPdPKdS1_)
        /*0020*/ 	.word	0x00000000
.L_5:


//--------------------- .nv.compat                --------------------------
	.section	.nv.compat,"",@"SHT_CUDA_COMPAT_INFO"
	.align	4
        /*0000*/ 	.byte	0x02, 0x09, 0x00, 0x00, 0x02, 0x02, 0x01, 0x00, 0x02, 0x05, 0x05, 0x00, 0x03, 0x07, 0x01, 0x01
        /*0010*/ 	.byte	0x02, 0x03, 0x00, 0x00, 0x02, 0x06, 0x01, 0x00, 0x04, 0x0b, 0x08, 0x00, 0x01, 0x00, 0x00, 0x00
        /*0020*/ 	.byte	0x00, 0x00, 0x00, 0x00


//--------------------- .nv.info._Z3addPdPKdS1_   --------------------------
	.section	.nv.info._Z3addPdPKdS1_,"",@"SHT_CUDA_INFO"
	.sectionflags	@""
	.align	4


	//----- nvinfo : EIATTR_CUDA_API_VERSION
	.align		4
        /*0000*/ 	.byte	0x04, 0x37
        /*0002*/ 	.short	(.L_7 - .L_6)
.L_6:
        /*0004*/ 	.word	0x00000082


	//----- nvinfo : EIATTR_KPARAM_INFO
	.align		4
.L_7:
        /*0008*/ 	.byte	0x04, 0x17
        /*000a*/ 	.short	(.L_9 - .L_8)
.L_8:
        /*000c*/ 	.word	0x00000000
        /*0010*/ 	.short	0x0002
        /*0012*/ 	.short	0x0010
        /*0014*/ 	.byte	0x00, 0xf5, 0x21, 0x00


	//----- nvinfo : EIATTR_KPARAM_INFO
	.align		4
.L_9:
        /*0018*/ 	.byte	0x04, 0x17
        /*001a*/ 	.short	(.L_11 - .L_10)
.L_10:
        /*001c*/ 	.word	0x00000000
        /*0020*/ 	.short	0x0001
        /*0022*/ 	.short	0x0008
        /*0024*/ 	.byte	0x00, 0xf5, 0x21, 0x00


	//----- nvinfo : EIATTR_KPARAM_INFO
	.align		4
.L_11:
        /*0028*/ 	.byte	0x04, 0x17
        /*002a*/ 	.short	(.L_13 - .L_12)
.L_12:
        /*002c*/ 	.word	0x00000000
        /*0030*/ 	.short	0x0000
        /*0032*/ 	.short	0x0000
        /*0034*/ 	.byte	0x00, 0xf5, 0x21, 0x00


	//----- nvinfo : EIATTR_SPARSE_MMA_MASK
	.align		4
.L_13:
        /*0038*/ 	.byte	0x03, 0x50
        /*003a*/ 	.short	0x0000


	//----- nvinfo : EIATTR_MAXREG_COUNT
	.align		4
        /*003c*/ 	.byte	0x03, 0x1b
        /*003e*/ 	.short	0x00ff


	//----- nvinfo : EIATTR_MERCURY_ISA_VERSION
	.align		4
        /*0040*/ 	.byte	0x03, 0x5f
        /*0042*/ 	.short	0x0101


	//----- nvinfo : EIATTR_VRC_CTA_INIT_COUNT
	.align		4
        /*0044*/ 	.byte	0x02, 0x4a
	.zero		1
	.zero		1


	//----- nvinfo : EIATTR_EXIT_INSTR_OFFSETS
	.align		4
        /*0048*/ 	.byte	0x04, 0x1c
        /*004a*/ 	.short	(.L_15 - .L_14)


	//   ....[0]....
.L_14:
        /*004c*/ 	.word	0x00000100


	//----- nvinfo : EIATTR_CBANK_PARAM_SIZE
	.align		4
.L_15:
        /*0050*/ 	.byte	0x03, 0x19
        /*0052*/ 	.short	0x0018


	//----- nvinfo : EIATTR_PARAM_CBANK
	.align		4
        /*0054*/ 	.byte	0x04, 0x0a
        /*0056*/ 	.short	(.L_17 - .L_16)
	.align		4
.L_16:
        /*0058*/ 	.word	index@(.nv.constant0._Z3addPdPKdS1_)
        /*005c*/ 	.short	0x0380
        /*005e*/ 	.short	0x0018


	//----- nvinfo : EIATTR_SW_WAR
	.align		4
.L_17:
        /*0060*/ 	.byte	0x04, 0x36
        /*0062*/ 	.short	(.L_19 - .L_18)
.L_18:
        /*0064*/ 	.word	0x00000008
.L_19:


//--------------------- .nv.callgraph             --------------------------
	.section	.nv.callgraph,"",@"SHT_CUDA_CALLGRAPH"
	.align	4
	.sectionentsize	8
	.align		4
        /*0000*/ 	.word	0x00000000
	.align		4
        /*0004*/ 	.word	0xffffffff
	.align		4
        /*0008*/ 	.word	0x00000000
	.align		4
        /*000c*/ 	.word	0xfffffffe
	.align		4
        /*0010*/ 	.word	0x00000000
	.align		4
        /*0014*/ 	.word	0xfffffffd
	.align		4
        /*0018*/ 	.word	0x00000000
	.align		4
        /*001c*/ 	.word	0xfffffffc


//--------------------- .text._Z3addPdPKdS1_      --------------------------
	.section	.text._Z3addPdPKdS1_,"ax",@progbits
	.align	128
        .global         _Z3addPdPKdS1_
        .type           _Z3addPdPKdS1_,@function
        .size           _Z3addPdPKdS1_,(.L_x_1 - _Z3addPdPKdS1_)
        .other          _Z3addPdPKdS1_,@"STO_CUDA_ENTRY STV_DEFAULT"
_Z3addPdPKdS1_:
.text._Z3addPdPKdS1_:
[----:B------:R-:W-:Y:S01]  /*0000*/  LDC R1, c[0x0][0x37c] ;  /* 0x0000df00ff017b82 */ /* 0x000fe20000000800 */
[----:B------:R-:W0:Y:S07]  /*0010*/  S2R R0, SR_TID.X ;  /* 0x0000000000007919 */ /* 0x000e2e0000002100 */
[----:B------:R-:W0:Y:S01]  /*0020*/  S2UR UR6, SR_CTAID.X ;  /* 0x00000000000679c3 */ /* 0x000e220000002500 */
[----:B------:R-:W1:Y:S07]  /*0030*/  LDCU.64 UR4, c[0x0][0x358] ;  /* 0x00006b00ff0477ac */ /* 0x000e6e0008000a00 */
[----:B------:R-:W0:Y:S08]  /*0040*/  LDC R11, c[0x0][0x360] ;  /* 0x0000d800ff0b7b82 */ /* 0x000e300000000800 */
[----:B------:R-:W2:Y:S08]  /*0050*/  LDC.64 R2, c[0x0][0x388] ;  /* 0x0000e200ff027b82 */ /* 0x000eb00000000a00 */
[----:B------:R-:W3:Y:S01]  /*0060*/  LDC.64 R4, c[0x0][0x390] ;  /* 0x0000e400ff047b82 */ /* 0x000ee20000000a00 */
[----:B0-----:R-:W-:-:S07]  /*0070*/  IMAD R11, R11, UR6, R0 ;  /* 0x000000060b0b7c24 */ /* 0x001fce000f8e0200 */
[----:B------:R-:W0:Y:S01]  /*0080*/  LDC.64 R8, c[0x0][0x380] ;  /* 0x0000e000ff087b82 */ /* 0x000e220000000a00 */
[----:B--2---:R-:W-:-:S06]  /*0090*/  IMAD.WIDE R2, R11, 0x8, R2 ;  /* 0x000000080b027825 */ /* 0x004fcc00078e0202 */
[----:B-1----:R-:W2:Y:S01]  /*00a0*/  LDG.E.64 R2, desc[UR4][R2.64] ;  /* 0x0000000402027981 */ /* 0x002ea2000c1e1b00 */
[----:B---3--:R-:W-:-:S06]  /*00b0*/  IMAD.WIDE R4, R11, 0x8, R4 ;  /* 0x000000080b047825 */ /* 0x008fcc00078e0204 */
[----:B------:R-:W2:Y:S01]  /*00c0*/  LDG.E.64 R4, desc[UR4][R4.64] ;  /* 0x0000000404047981 */ /* 0x000ea2000c1e1b00 */
[----:B0-----:R-:W-:Y:S01]  /*00d0*/  IMAD.WIDE R8, R11, 0x8, R8 ;  /* 0x000000080b087825 */ /* 0x001fe200078e0208 */
[----:B--2---:R-:W-:-:S07]  /*00e0*/  DADD R6, R2, R4 ;  /* 0x0000000002067229 */ /* 0x004fce0000000004 */
[----:B------:R-:W-:Y:S01]  /*00f0*/  STG.E.64 desc[UR4][R8.64], R6 ;  /* 0x0000000608007986 */ /* 0x000fe2000c101b04 */
[----:B------:R-:W-:Y:S05]  /*0100*/  EXIT ;  /* 0x000000000000794d */ /* 0x000fea0003800000 */
.L_x_0:
[----:B------:R-:W-:-:S00]  /*0110*/  BRA `(.L_x_0) ;  /* 0xfffffffc00fc7947 */ /* 0x000fc0000383ffff */
[----:B------:R-:W-:-:S00]  /*0120*/  NOP ;  /* 0x0000000000007918 */ /* 0x000fc00000000000 */
        /* <DEDUP_REMOVED lines=13> */
.L_x_1:


//--------------------- .nv.shared.reserved.0     --------------------------
	.section	.nv.shared.reserved.0,"aw",@nobits
	.weak		__nv_reservedSMEM_offset_0_alias
	.size		__nv_reservedSMEM_offset_0_alias, 0, 64
	.other		__nv_reservedSMEM_offset_0_alias,@"STO_CUDA_RESERVED_SHARED STV_DEFAULT"
__nv_reservedSMEM_offset_0_alias:
	.zero		0
	.zero		64


//--------------------- .nv.constant0._Z3addPdPKdS1_ --------------------------
	.section	.nv.constant0._Z3addPdPKdS1_,"a",@progbits
	.sectionflags	@""
	.align	4
.nv.constant0._Z3addPdPKdS1_:
	.zero		920


//--------------------- SYMBOLS --------------------------

	.type		.nv.reservedSmem.offset0,@object
	.size		.nv.reservedSmem.offset0,0x4
